	.headerflags	@"EF_CUDA_TEXMODE_UNIFIED EF_CUDA_64BIT_ADDRESS EF_CUDA_ACCELERATORS EF_CUDA_SM90 EF_CUDA_VIRTUAL_SM(EF_CUDA_SM90)"
	.elftype	@"ET_EXEC"


//--------------------- .nv.info                  --------------------------
	.section	.nv.info,"",@"SHT_CUDA_INFO"
	.align	4


	//----- nvinfo : EIATTR_REGCOUNT
	.align		4
        /*0000*/ 	.byte	0x04, 0x2f
        /*0002*/ 	.short	(.L_3 - .L_2)
	.align		4
.L_2:
        /*0004*/ 	.word	index@(triton_poi_fused__native_batch_norm_legit_no_training_30)
        /*0008*/ 	.word	0x00000012


	//----- nvinfo : EIATTR_MIN_STACK_SIZE
	.align		4
.L_3:
        /*000c*/ 	.byte	0x04, 0x12
        /*000e*/ 	.short	(.L_5 - .L_4)
	.align		4
.L_4:
        /*0010*/ 	.word	index@(triton_poi_fused__native_batch_norm_legit_no_training_30)
        /*0014*/ 	.word	0x00000000


	//----- nvinfo : EIATTR_FRAME_SIZE
	.align		4
.L_5:
        /*0018*/ 	.byte	0x04, 0x11
        /*001a*/ 	.short	(.L_7 - .L_6)
	.align		4
.L_6:
        /*001c*/ 	.word	index@(triton_poi_fused__native_batch_norm_legit_no_training_30)
        /*0020*/ 	.word	0x00000000


	//----- nvinfo : EIATTR_MIN_STACK_SIZE
	.align		4
.L_7:
        /*0024*/ 	.byte	0x04, 0x12
        /*0026*/ 	.short	(.L_9 - .L_8)
	.align		4
.L_8:
        /*0028*/ 	.word	index@(triton_poi_fused__native_batch_norm_legit_no_training_30)
        /*002c*/ 	.word	0x00000000
.L_9:


//--------------------- .nv.info.triton_poi_fused__native_batch_norm_legit_no_training_30 --------------------------
	.section	.nv.info.triton_poi_fused__native_batch_norm_legit_no_training_30,"",@"SHT_CUDA_INFO"
	.sectionflags	@""
	.align	4


	//----- nvinfo : EIATTR_CUDA_API_VERSION
	.align		4
        /*0000*/ 	.byte	0x04, 0x37
        /*0002*/ 	.short	(.L_11 - .L_10)
.L_10:
        /*0004*/ 	.word	0x0000007c


	//----- nvinfo : EIATTR_KPARAM_INFO
	.align		4
.L_11:
        /*0008*/ 	.byte	0x04, 0x17
        /*000a*/ 	.short	(.L_13 - .L_12)
.L_12:
        /*000c*/ 	.word	0x00000000
        /*0010*/ 	.short	0x0006
        /*0012*/ 	.short	0x0030
        /*0014*/ 	.byte	0x00, 0xf0, 0x11, 0x00


	//----- nvinfo : EIATTR_KPARAM_INFO
	.align		4
.L_13:
        /*0018*/ 	.byte	0x04, 0x17
        /*001a*/ 	.short	(.L_15 - .L_14)
.L_14:
        /*001c*/ 	.word	0x00000000
        /*0020*/ 	.short	0x0005
        /*0022*/ 	.short	0x0028
        /*0024*/ 	.byte	0x00, 0xf4, 0x21, 0x00


	//----- nvinfo : EIATTR_KPARAM_INFO
	.align		4
.L_15:
        /*0028*/ 	.byte	0x04, 0x17
        /*002a*/ 	.short	(.L_17 - .L_16)
.L_16:
        /*002c*/ 	.word	0x00000000
        /*0030*/ 	.short	0x0004
        /*0032*/ 	.short	0x0020
        /*0034*/ 	.byte	0x00, 0xf4, 0x21, 0x00


	//----- nvinfo : EIATTR_KPARAM_INFO
	.align		4
.L_17:
        /*0038*/ 	.byte	0x04, 0x17
        /*003a*/ 	.short	(.L_19 - .L_18)
.L_18:
        /*003c*/ 	.word	0x00000000
        /*0040*/ 	.short	0x0003
        /*0042*/ 	.short	0x0018
        /*0044*/ 	.byte	0x00, 0xf4, 0x21, 0x00


	//----- nvinfo : EIATTR_KPARAM_INFO
	.align		4
.L_19:
        /*0048*/ 	.byte	0x04, 0x17
        /*004a*/ 	.short	(.L_21 - .L_20)
.L_20:
        /*004c*/ 	.word	0x00000000
        /*0050*/ 	.short	0x0002
        /*0052*/ 	.short	0x0010
        /*0054*/ 	.byte	0x00, 0xf4, 0x21, 0x00


	//----- nvinfo : EIATTR_KPARAM_INFO
	.align		4
.L_21:
        /*0058*/ 	.byte	0x04, 0x17
        /*005a*/ 	.short	(.L_23 - .L_22)
.L_22:
        /*005c*/ 	.word	0x00000000
        /*0060*/ 	.short	0x0001
        /*0062*/ 	.short	0x0008
        /*0064*/ 	.byte	0x00, 0xf4, 0x21, 0x00


	//----- nvinfo : EIATTR_KPARAM_INFO
	.align		4
.L_23:
        /*0068*/ 	.byte	0x04, 0x17
        /*006a*/ 	.short	(.L_25 - .L_24)
.L_24:
        /*006c*/ 	.word	0x00000000
        /*0070*/ 	.short	0x0000
        /*0072*/ 	.short	0x0000
        /*0074*/ 	.byte	0x00, 0xf4, 0x21, 0x00


	//----- nvinfo : EIATTR_SPARSE_MMA_MASK
	.align		4
.L_25:
        /*0078*/ 	.byte	0x03, 0x50
        /*007a*/ 	.short	0x0000


	//----- nvinfo : EIATTR_MAXREG_COUNT
	.align		4
        /*007c*/ 	.byte	0x03, 0x1b
        /*007e*/ 	.short	0x00ff


	//----- nvinfo : EIATTR_EXIT_INSTR_OFFSETS
	.align		4
        /*0080*/ 	.byte	0x04, 0x1c
        /*0082*/ 	.short	(.L_27 - .L_26)


	//   ....[0]....
.L_26:
        /*0084*/ 	.word	0x00000390


	//----- nvinfo : EIATTR_REQNTID
	.align		4
.L_27:
        /*0088*/ 	.byte	0x04, 0x10
        /*008a*/ 	.short	(.L_29 - .L_28)
.L_28:
        /*008c*/ 	.word	0x00000080
        /*0090*/ 	.word	0x00000001
        /*0094*/ 	.word	0x00000001


	//----- nvinfo : EIATTR_CBANK_PARAM_SIZE
	.align		4
.L_29:
        /*0098*/ 	.byte	0x03, 0x19
        /*009a*/ 	.short	0x0034


	//----- nvinfo : EIATTR_PARAM_CBANK
	.align		4
        /*009c*/ 	.byte	0x04, 0x0a
        /*009e*/ 	.short	(.L_31 - .L_30)
	.align		4
.L_30:
        /*00a0*/ 	.word	index@(.nv.constant0.triton_poi_fused__native_batch_norm_legit_no_training_30)
        /*00a4*/ 	.short	0x0210
        /*00a6*/ 	.short	0x0034


	//----- nvinfo : EIATTR_SW_WAR
	.align		4
.L_31:
        /*00a8*/ 	.byte	0x04, 0x36
        /*00aa*/ 	.short	(.L_33 - .L_32)
.L_32:
        /*00ac*/ 	.word	0x00000008
.L_33:


//--------------------- .nv.callgraph             --------------------------
	.section	.nv.callgraph,"",@"SHT_CUDA_CALLGRAPH"
	.align	4
	.sectionentsize	8
	.align		4
        /*0000*/ 	.word	0x00000000
	.align		4
        /*0004*/ 	.word	0xffffffff
	.align		4
        /*0008*/ 	.word	0x00000000
	.align		4
        /*000c*/ 	.word	0xfffffffe
	.align		4
        /*0010*/ 	.word	0x00000000
	.align		4
        /*0014*/ 	.word	0xfffffffd
	.align		4
        /*0018*/ 	.word	0x00000000
	.align		4
        /*001c*/ 	.word	0xfffffffc


//--------------------- .nv.constant4             --------------------------
	.section	.nv.constant4,"a",@progbits
	.align	8
	.align		8
.nv.constant4:
        /*0000*/ 	.dword	_$_str
	.align		8
        /*0008*/ 	.dword	_$_str_$_2


//--------------------- .text.triton_poi_fused__native_batch_norm_legit_no_training_30 --------------------------
	.section	.text.triton_poi_fused__native_batch_norm_legit_no_training_30,"ax",@progbits
	.align	128
        .global         triton_poi_fused__native_batch_norm_legit_no_training_30
        .type           triton_poi_fused__native_batch_norm_legit_no_training_30,@function
        .size           triton_poi_fused__native_batch_norm_legit_no_training_30,(.L_x_1 - triton_poi_fused__native_batch_norm_legit_no_training_30)
        .other          triton_poi_fused__native_batch_norm_legit_no_training_30,@"STO_CUDA_ENTRY STV_DEFAULT"
triton_poi_fused__native_batch_norm_legit_no_training_30:
.text.triton_poi_fused__native_batch_norm_legit_no_training_30:
[----:B------:R-:W-:Y:S01]  /*0000*/  LDC R1, c[0x0][0x28] ;  /* 0x00000a00ff017b82 */ /* 0x000fe20000000800 */
[----:B------:R-:W1:Y:S07]  /*0010*/  S2R R0, SR_TID.X ;  /* 0x0000000000007919 */ /* 0x000e6e0000002100 */
[----:B------:R-:W2:Y:S01]  /*0020*/  LDC.64 R2, c[0x0][0x220] ;  /* 0x00008800ff027b82 */ /* 0x000ea20000000a00 */
[----:B------:R-:W-:Y:S01]  /*0030*/  ULDC.64 UR4, c[0x0][0x208] ;  /* 0x0000820000047ab9 */ /* 0x000fe20000000a00 */
[----:B------:R-:W3:Y:S06]  /*0040*/  S2R R7, SR_CTAID.X ;  /* 0x0000000000077919 */ /* 0x000eec0000002500 */
[----:B------:R-:W4:Y:S08]  /*0050*/  LDC.64 R8, c[0x0][0x228] ;  /* 0x00008a00ff087b82 */ /* 0x000f300000000a00 */
[----:B------:R-:W5:Y:S01]  /*0060*/  LDC.64 R10, c[0x0][0x230] ;  /* 0x00008c00ff0a7b82 */ /* 0x000f620000000a00 */
[----:B-1----:R-:W-:-:S02]  /*0070*/  SHF.L.U32 R0, R0, 0x1, RZ ;  /* 0x0000000100007819 */ /* 0x002fc400000006ff */
[----:B---3--:R-:W-:Y:S02]  /*0080*/  SHF.R.S32.HI R5, RZ, 0x17, R7 ;  /* 0x00000017ff057819 */ /* 0x008fe40000011407 */
[----:B------:R-:W-:Y:S02]  /*0090*/  LOP3.LUT R0, R0, 0xfe, RZ, 0xc0, !PT ;  /* 0x000000fe00007812 */ /* 0x000fe400078ec0ff */
[----:B------:R-:W-:Y:S02]  /*00a0*/  SGXT R5, R5, 0x1 ;  /* 0x000000010505781a */ /* 0x000fe40000000200 */
[----:B------:R-:W-:Y:S02]  /*00b0*/  LEA R0, R7, R0, 0x8 ;  /* 0x0000000007007211 */ /* 0x000fe400078e40ff */
[----:B------:R-:W1:Y:S02]  /*00c0*/  LDC.64 R6, c[0x0][0x218] ;  /* 0x00008600ff067b82 */ /* 0x000e640000000a00 */
[----:B------:R-:W-:-:S04]  /*00d0*/  LEA.HI R5, R5, R0, RZ, 0x7 ;  /* 0x0000000005057211 */ /* 0x000fc800078f38ff */
[----:B------:R-:W-:-:S04]  /*00e0*/  LOP3.LUT R5, R5, 0xffffff80, RZ, 0xc0, !PT ;  /* 0xffffff8005057812 */ /* 0x000fc800078ec0ff */
[----:B------:R-:W-:Y:S02]  /*00f0*/  IADD3 R13, R0, -R5, RZ ;  /* 0x80000005000d7210 */ /* 0x000fe40007ffe0ff */
[----:B------:R-:W3:Y:S03]  /*0100*/  LDC.64 R4, c[0x0][0x210] ;  /* 0x00008400ff047b82 */ /* 0x000ee60000000a00 */
[----:B--2---:R-:W-:-:S06]  /*0110*/  IMAD.WIDE R2, R13, 0x4, R2 ;  /* 0x000000040d027825 */ /* 0x004fcc00078e0202 */
[----:B------:R-:W2:Y:S01]  /*0120*/  LDG.E.EL.64 R2, desc[UR4][R2.64] ;  /* 0x0000000402027981 */ /* 0x000ea2000c2e1b00 */
[----:B-1----:R-:W-:-:S06]  /*0130*/  IMAD.WIDE R6, R13, 0x4, R6 ;  /* 0x000000040d067825 */ /* 0x002fcc00078e0206 */
[----:B------:R-:W2:Y:S01]  /*0140*/  LDG.E.EL.64 R6, desc[UR4][R6.64] ;  /* 0x0000000406067981 */ /* 0x000ea2000c2e1b00 */
[----:B---3--:R-:W-:-:S06]  /*0150*/  IMAD.WIDE R4, R0, 0x4, R4 ;  /* 0x0000000400047825 */ /* 0x008fcc00078e0204 */
[----:B------:R-:W3:Y:S01]  /*0160*/  LDG.E.64 R4, desc[UR4][R4.64] ;  /* 0x0000000404047981 */ /* 0x000ee2000c1e1b00 */
[----:B----4-:R-:W-:-:S04]  /*0170*/  IMAD.WIDE R8, R13, 0x4, R8 ;  /* 0x000000040d087825 */ /* 0x010fc800078e0208 */
[----:B-----5:R-:W-:Y:S02]  /*0180*/  IMAD.WIDE R10, R13, 0x4, R10 ;  /* 0x000000040d0a7825 */ /* 0x020fe400078e020a */
[----:B------:R-:W4:Y:S04]  /*0190*/  LDG.E.EL.64 R8, desc[UR4][R8.64] ;  /* 0x0000000408087981 */ /* 0x000f28000c2e1b00 */
[----:B------:R-:W4:Y:S01]  /*01a0*/  LDG.E.EL.64 R10, desc[UR4][R10.64] ;  /* 0x000000040a0a7981 */ /* 0x000f22000c2e1b00 */
[----:B------:R-:W-:Y:S01]  /*01b0*/  HFMA2.MMA R15, -RZ, RZ, 1.625, 0 ;  /* 0x3e800000ff0f7435 */ /* 0x000fe200000001ff */
[----:B--2---:R-:W-:Y:S01]  /*01c0*/  FADD R2, R2, 0.0010000000474974513054 ;  /* 0x3a83126f02027421 */ /* 0x004fe20000000000 */
[----:B------:R-:W-:-:S03]  /*01d0*/  FADD R12, R3, 0.0010000000474974513054 ;  /* 0x3a83126f030c7421 */ /* 0x000fc60000000000 */
[----:B------:R1:W2:Y:S08]  /*01e0*/  MUFU.SQRT R13, R2 ;  /* 0x00000002000d7308 */ /* 0x0002b00000002000 */
[----:B------:R-:W5:Y:S01]  /*01f0*/  MUFU.SQRT R14, R12 ;  /* 0x0000000c000e7308 */ /* 0x000f620000002000 */
[----:B-1----:R-:W1:Y:S01]  /*0200*/  LDC.64 R2, c[0x0][0x238] ;  /* 0x00008e00ff027b82 */ /* 0x002e620000000a00 */
[----:B--2---:R-:W-:-:S02]  /*0210*/  FSETP.GT.AND P0, PT, R13, 8.50705917302346158658e+37, PT ;  /* 0x7e8000000d00780b */ /* 0x004fc40003f04000 */
[----:B------:R-:W-:Y:S02]  /*0220*/  FSETP.GEU.AND P2, PT, R13, 1.175494350822287508e-38, PT ;  /* 0x008000000d00780b */ /* 0x000fe40003f4e000 */
[C---:B-----5:R-:W-:Y:S02]  /*0230*/  FSETP.GT.AND P1, PT, R14.reuse, 8.50705917302346158658e+37, PT ;  /* 0x7e8000000e00780b */ /* 0x060fe40003f24000 */
[----:B------:R-:W-:-:S07]  /*0240*/  FSETP.GEU.AND P3, PT, R14, 1.175494350822287508e-38, PT ;  /* 0x008000000e00780b */ /* 0x000fce0003f6e000 */
[----:B------:R-:W-:-:S04]  /*0250*/  @P0 FMUL R13, R13, 0.25 ;  /* 0x3e8000000d0d0820 */ /* 0x000fc80000400000 */
[----:B------:R-:W-:Y:S01]  /*0260*/  @!P2 FMUL R13, R13, 16777216 ;  /* 0x4b8000000d0da820 */ /* 0x000fe20000400000 */
[----:B------:R-:W-:-:S04]  /*0270*/  @P1 FMUL R14, R14, 0.25 ;  /* 0x3e8000000e0e1820 */ /* 0x000fc80000400000 */
[----:B------:R-:W-:Y:S01]  /*0280*/  @!P3 FMUL R14, R14, 16777216 ;  /* 0x4b8000000e0eb820 */ /* 0x000fe20000400000 */
[----:B------:R-:W2:Y:S01]  /*0290*/  MUFU.RCP R13, R13 ;  /* 0x0000000d000d7308 */ /* 0x000ea20000001000 */
[----:B------:R-:W-:-:S07]  /*02a0*/  FSEL R12, R15, 1, P0 ;  /* 0x3f8000000f0c7808 */ /* 0x000fce0000000000 */
[----:B------:R-:W5:Y:S01]  /*02b0*/  MUFU.RCP R14, R14 ;  /* 0x0000000e000e7308 */ /* 0x000f620000001000 */
[----:B------:R-:W-:Y:S01]  /*02c0*/  FSEL R15, R15, 1, P1 ;  /* 0x3f8000000f0f7808 */ /* 0x000fe20000800000 */
[----:B------:R-:W-:Y:S01]  /*02d0*/  @!P2 FMUL R12, R12, 16777216 ;  /* 0x4b8000000c0ca820 */ /* 0x000fe20000400000 */
[----:B---3--:R-:W-:-:S03]  /*02e0*/  FADD R4, R4, -R6 ;  /* 0x8000000604047221 */ /* 0x008fc60000000000 */
[----:B------:R-:W-:Y:S01]  /*02f0*/  @!P3 FMUL R15, R15, 16777216 ;  /* 0x4b8000000f0fb820 */ /* 0x000fe20000400000 */
[----:B------:R-:W-:Y:S01]  /*0300*/  FADD R5, R5, -R7 ;  /* 0x8000000705057221 */ /* 0x000fe20000000000 */
[----:B--2---:R-:W-:Y:S02]  /*0310*/  FMUL R13, R13, R12 ;  /* 0x0000000c0d0d7220 */ /* 0x004fe40000400000 */
[----:B-----5:R-:W-:Y:S02]  /*0320*/  FMUL R6, R14, R15 ;  /* 0x0000000f0e067220 */ /* 0x020fe40000400000 */
[----:B------:R-:W-:Y:S02]  /*0330*/  FMUL R13, R4, R13 ;  /* 0x0000000d040d7220 */ /* 0x000fe40000400000 */
[----:B------:R-:W-:Y:S01]  /*0340*/  FMUL R6, R5, R6 ;  /* 0x0000000605067220 */ /* 0x000fe20000400000 */
[----:B-1----:R-:W-:-:S04]  /*0350*/  IMAD.WIDE R2, R0, 0x4, R2 ;  /* 0x0000000400027825 */ /* 0x002fc800078e0202 */
[----:B----4-:R-:W-:Y:S01]  /*0360*/  FFMA R8, R8, R13, R10 ;  /* 0x0000000d08087223 */ /* 0x010fe2000000000a */
[----:B------:R-:W-:-:S05]  /*0370*/  FFMA R9, R9, R6, R11 ;  /* 0x0000000609097223 */ /* 0x000fca000000000b */
[----:B------:R-:W-:Y:S01]  /*0380*/  STG.E.64 desc[UR4][R2.64], R8 ;  /* 0x0000000802007986 */ /* 0x000fe2000c101b04 */
[----:B------:R-:W-:Y:S05]  /*0390*/  EXIT ;  /* 0x000000000000794d */ /* 0x000fea0003800000 */
.L_x_0:
[----:B------:R-:W-:-:S00]  /*03a0*/  BRA `(.L_x_0) ;  /* 0xfffffffc00fc7947 */ /* 0x000fc0000383ffff */
[----:B------:R-:W-:-:S00]  /*03b0*/  NOP ;  /* 0x0000000000007918 */ /* 0x000fc00000000000 */
        /* <DEDUP_REMOVED lines=12> */
.L_x_1:


//--------------------- .nv.global.init           --------------------------
	.section	.nv.global.init,"aw",@progbits
.nv.global.init:
	.type		_$_str,@object
	.size		_$_str,(_$_str_$_2 - _$_str)
_$_str:
        /*0000*/ 	.byte	0x5f, 0x5f, 0x43, 0x55, 0x44, 0x41, 0x5f, 0x46, 0x54, 0x5a, 0x00
	.type		_$_str_$_2,@object
	.size		_$_str_$_2,(.L_1 - _$_str_$_2)
_$_str_$_2:
        /*000b*/ 	.byte	0x5f, 0x5f, 0x43, 0x55, 0x44, 0x41, 0x5f, 0x50, 0x52, 0x45, 0x43, 0x5f, 0x53, 0x51, 0x52, 0x54
        /*001b*/ 	.byte	0x00
.L_1:


//--------------------- .nv.constant0.triton_poi_fused__native_batch_norm_legit_no_training_30 --------------------------
	.section	.nv.constant0.triton_poi_fused__native_batch_norm_legit_no_training_30,"a",@progbits
	.sectionflags	@""
	.align	4
.nv.constant0.triton_poi_fused__native_batch_norm_legit_no_training_30:
	.zero		580
